//
// Generated by NVIDIA NVVM Compiler
//
// Compiler Build ID: CL-36424714
// Cuda compilation tools, release 13.0, V13.0.88
// Based on NVVM 20.0.0
//

.version 9.0
.target sm_100
.address_size 64

	// .globl	_Z6kernelv
.extern .func  (.param .b32 func_retval0) vprintf
(
	.param .b64 vprintf_param_0,
	.param .b64 vprintf_param_1
)
;
.global .align 1 .b8 $str[18] = {98, 97, 115, 101, 32, 97, 100, 100, 114, 101, 115, 115, 58, 32, 37, 112, 10};
.global .align 1 .b8 $str$1[32] = {79, 118, 101, 114, 119, 114, 105, 116, 116, 101, 110, 32, 102, 114, 101, 101, 32, 71, 79, 84, 32, 101, 110, 116, 114, 121, 58, 32, 37, 112, 10};

.visible .entry _Z6kernelv()
{


	ret;

}
	// .globl	_Z13attack_kernelPm
.visible .entry _Z13attack_kernelPm(
	.param .u64 .ptr .align 1 _Z13attack_kernelPm_param_0
)
{
	.local .align 8 .b8 	__local_depot1[8];
	.reg .b64 	%SP;
	.reg .b64 	%SPL;
	.reg .pred 	%p<9>;
	.reg .b16 	%rs<8>;
	.reg .b32 	%r<11>;
	.reg .b64 	%rd<18>;

	mov.u64 	%SPL, __local_depot1;
	cvta.local.u64 	%SP, %SPL;
	ld.param.u64 	%rd6, [_Z13attack_kernelPm_param_0];
	cvta.to.global.u64 	%rd1, %rd6;
	mov.b64 	%rd17, 0;
	mov.b32 	%r10, 0;
$L__BB1_1:
	sub.s64 	%rd3, %rd1, %rd17;
	ld.global.u8 	%rs1, [%rd3];
	setp.ne.s16 	%p1, %rs1, 108;
	@%p1 bra 	$L__BB1_10;
	ld.global.u8 	%rs2, [%rd3+1];
	setp.ne.s16 	%p2, %rs2, 105;
	@%p2 bra 	$L__BB1_10;
	ld.global.u8 	%rs3, [%rd3+2];
	setp.ne.s16 	%p3, %rs3, 98;
	@%p3 bra 	$L__BB1_10;
	ld.global.u8 	%rs4, [%rd3+3];
	setp.ne.s16 	%p4, %rs4, 99;
	@%p4 bra 	$L__BB1_10;
	ld.global.u8 	%rs5, [%rd3+4];
	setp.ne.s16 	%p5, %rs5, 117;
	@%p5 bra 	$L__BB1_10;
	ld.global.u8 	%rs6, [%rd3+5];
	setp.ne.s16 	%p6, %rs6, 100;
	@%p6 bra 	$L__BB1_10;
	ld.global.u8 	%rs7, [%rd3+6];
	setp.ne.s16 	%p7, %rs7, 97;
	@%p7 bra 	$L__BB1_10;
	setp.eq.s32 	%p8, %r10, 0;
	mov.b32 	%r10, 1;
	@%p8 bra 	$L__BB1_10;
	add.u64 	%rd7, %SP, 0;
	add.u64 	%rd8, %SPL, 0;
	ld.global.u64 	%rd9, [%rd3+152];
	ld.u64 	%rd10, [%rd9];
	st.local.u64 	[%rd8], %rd10;
	mov.u64 	%rd11, $str;
	cvta.global.u64 	%rd12, %rd11;
	{ // callseq 0, 0
	.param .b64 param0;
	st.param.b64 	[param0], %rd12;
	.param .b64 param1;
	st.param.b64 	[param1], %rd7;
	.param .b32 retval0;
	call.uni (retval0), 
	vprintf, 
	(
	param0, 
	param1
	);
	ld.param.b32 	%r5, [retval0];
	} // callseq 0
	ld.u64 	%rd13, [%rd9];
	ld.u64 	%rd14, [%rd13+70698448];
	st.u64 	[%rd13+70697216], %rd14;
	st.local.u64 	[%rd8], %rd14;
	mov.u64 	%rd15, $str$1;
	cvta.global.u64 	%rd16, %rd15;
	{ // callseq 1, 0
	.param .b64 param0;
	st.param.b64 	[param0], %rd16;
	.param .b64 param1;
	st.param.b64 	[param1], %rd7;
	.param .b32 retval0;
	call.uni (retval0), 
	vprintf, 
	(
	param0, 
	param1
	);
	ld.param.b32 	%r7, [retval0];
	} // callseq 1
	ret;
$L__BB1_10:
	add.s64 	%rd17, %rd17, 1;
	bra.uni 	$L__BB1_1;

}


// ===== COMPILED SASS (sm_100) =====

	.target	sm_100

	.elftype	@"ET_EXEC"


//--------------------- .note.nv.tkinfo           --------------------------
	.section	.note.nv.tkinfo,"",@"SHT_NOTE"
	.sectionflags	@"SHF_NOTE_NV_TKINFO"
	.tkinfo
        /*0018*/ 	.word	0x00000002
        /*0030*/ 	.string	""
        /*0030*/ 	.string	"ptxas"
        /*0030*/ 	.string	"Cuda compilation tools, release 13.0, V13.0.88"
        /*0030*/ 	.string	"Build cuda_13.0.r13.0/compiler.36424714_0"
        /*0030*/ 	.string	"-arch sm_100 -m 64 "



//--------------------- .note.nv.cuinfo           --------------------------
	.section	.note.nv.cuinfo,"",@"SHT_NOTE"
	.sectionflags	@"SHF_NOTE_NV_CUINFO"
        /*0018*/ 	.short	0x0002
        /*001a*/ 	.short	0x0064
        /*001c*/ 	.short	0x0082
	.zero		2


//--------------------- .nv.info                  --------------------------
	.section	.nv.info,"",@"SHT_CUDA_INFO"
	.align	4


	//----- nvinfo : EIATTR_REGCOUNT
	.align		4
        /*0000*/ 	.byte	0x04, 0x2f
        /*0002*/ 	.short	(.L_3 - .L_2)
	.align		4
.L_2:
        /*0004*/ 	.word	index@(_Z6kernelv)
        /*0008*/ 	.word	0x00000004


	//----- nvinfo : EIATTR_FRAME_SIZE
	.align		4
.L_3:
        /*000c*/ 	.byte	0x04, 0x11
        /*000e*/ 	.short	(.L_5 - .L_4)
	.align		4
.L_4:
        /*0010*/ 	.word	index@(_Z6kernelv)
        /*0014*/ 	.word	0x00000000


	//----- nvinfo : EIATTR_REGCOUNT
	.align		4
.L_5:
        /*0018*/ 	.byte	0x04, 0x2f
        /*001a*/ 	.short	(.L_7 - .L_6)
	.align		4
.L_6:
        /*001c*/ 	.word	index@(_Z13attack_kernelPm)
        /*0020*/ 	.word	0x00000018


	//----- nvinfo : EIATTR_FRAME_SIZE
	.align		4
.L_7:
        /*0024*/ 	.byte	0x04, 0x11
        /*0026*/ 	.short	(.L_9 - .L_8)
	.align		4
.L_8:
        /*0028*/ 	.word	index@(_Z13attack_kernelPm)
        /*002c*/ 	.word	0x00000008


	//----- nvinfo : EIATTR_MIN_STACK_SIZE
	.align		4
.L_9:
        /*0030*/ 	.byte	0x04, 0x12
        /*0032*/ 	.short	(.L_11 - .L_10)
	.align		4
.L_10:
        /*0034*/ 	.word	index@(_Z13attack_kernelPm)
        /*0038*/ 	.word	0x00000008


	//----- nvinfo : EIATTR_MIN_STACK_SIZE
	.align		4
.L_11:
        /*003c*/ 	.byte	0x04, 0x12
        /*003e*/ 	.short	(.L_13 - .L_12)
	.align		4
.L_12:
        /*0040*/ 	.word	index@(_Z6kernelv)
        /*0044*/ 	.word	0x00000000
.L_13:


//--------------------- .nv.compat                --------------------------
	.section	.nv.compat,"",@"SHT_CUDA_COMPAT_INFO"
	.align	4
        /*0000*/ 	.byte	0x02, 0x09, 0x00, 0x00, 0x02, 0x02, 0x01, 0x00, 0x02, 0x05, 0x05, 0x00, 0x03, 0x07, 0x01, 0x01
        /*0010*/ 	.byte	0x02, 0x03, 0x00, 0x00, 0x02, 0x06, 0x01, 0x00, 0x04, 0x0b, 0x08, 0x00, 0x09, 0x00, 0x00, 0x00
        /*0020*/ 	.byte	0x00, 0x00, 0x00, 0x00


//--------------------- .nv.info._Z13attack_kernelPm --------------------------
	.section	.nv.info._Z13attack_kernelPm,"",@"SHT_CUDA_INFO"
	.sectionflags	@""
	.align	4


	//----- nvinfo : EIATTR_CUDA_API_VERSION
	.align		4
        /*0000*/ 	.byte	0x04, 0x37
        /*0002*/ 	.short	(.L_15 - .L_14)
.L_14:
        /*0004*/ 	.word	0x00000082


	//----- nvinfo : EIATTR_KPARAM_INFO
	.align		4
.L_15:
        /*0008*/ 	.byte	0x04, 0x17
        /*000a*/ 	.short	(.L_17 - .L_16)
.L_16:
        /*000c*/ 	.word	0x00000000
        /*0010*/ 	.short	0x0000
        /*0012*/ 	.short	0x0000
        /*0014*/ 	.byte	0x00, 0xf5, 0x21, 0x00


	//----- nvinfo : EIATTR_SPARSE_MMA_MASK
	.align		4
.L_17:
        /*0018*/ 	.byte	0x03, 0x50
        /*001a*/ 	.short	0x0000


	//----- nvinfo : EIATTR_MAXREG_COUNT
	.align		4
        /*001c*/ 	.byte	0x03, 0x1b
        /*001e*/ 	.short	0x00ff


	//----- nvinfo : EIATTR_EXTERNS
	.align		4
        /*0020*/ 	.byte	0x04, 0x0f
        /*0022*/ 	.short	(.L_19 - .L_18)


	//   ....[0]....
	.align		4
.L_18:
        /*0024*/ 	.word	index@(vprintf)


	//----- nvinfo : EIATTR_MERCURY_ISA_VERSION
	.align		4
.L_19:
        /*0028*/ 	.byte	0x03, 0x5f
        /*002a*/ 	.short	0x0101


	//----- nvinfo : EIATTR_VRC_CTA_INIT_COUNT
	.align		4
        /*002c*/ 	.byte	0x02, 0x4a
	.zero		1
	.zero		1


	//----- nvinfo : EIATTR_SYSCALL_OFFSETS
	.align		4
        /*0030*/ 	.byte	0x04, 0x46
        /*0032*/ 	.short	(.L_21 - .L_20)


	//   ....[0]....
.L_20:
        /*0034*/ 	.word	0x00000350


	//   ....[1]....
        /*0038*/ 	.word	0x00000430


	//----- nvinfo : EIATTR_EXIT_INSTR_OFFSETS
	.align		4
.L_21:
        /*003c*/ 	.byte	0x04, 0x1c
        /*003e*/ 	.short	(.L_23 - .L_22)


	//   ....[0]....
.L_22:
        /*0040*/ 	.word	0x00000440


	//----- nvinfo : EIATTR_CBANK_PARAM_SIZE
	.align		4
.L_23:
        /*0044*/ 	.byte	0x03, 0x19
        /*0046*/ 	.short	0x0008


	//----- nvinfo : EIATTR_PARAM_CBANK
	.align		4
        /*0048*/ 	.byte	0x04, 0x0a
        /*004a*/ 	.short	(.L_25 - .L_24)
	.align		4
.L_24:
        /*004c*/ 	.word	index@(.nv.constant0._Z13attack_kernelPm)
        /*0050*/ 	.short	0x0380
        /*0052*/ 	.short	0x0008


	//----- nvinfo : EIATTR_SW_WAR
	.align		4
.L_25:
        /*0054*/ 	.byte	0x04, 0x36
        /*0056*/ 	.short	(.L_27 - .L_26)
.L_26:
        /*0058*/ 	.word	0x00000008
.L_27:


//--------------------- .nv.info._Z6kernelv       --------------------------
	.section	.nv.info._Z6kernelv,"",@"SHT_CUDA_INFO"
	.sectionflags	@""
	.align	4


	//----- nvinfo : EIATTR_CUDA_API_VERSION
	.align		4
        /*0000*/ 	.byte	0x04, 0x37
        /*0002*/ 	.short	(.L_29 - .L_28)
.L_28:
        /*0004*/ 	.word	0x00000082


	//----- nvinfo : EIATTR_SPARSE_MMA_MASK
	.align		4
.L_29:
        /*0008*/ 	.byte	0x03, 0x50
        /*000a*/ 	.short	0x0000


	//----- nvinfo : EIATTR_MAXREG_COUNT
	.align		4
        /*000c*/ 	.byte	0x03, 0x1b
        /*000e*/ 	.short	0x00ff


	//----- nvinfo : EIATTR_MERCURY_ISA_VERSION
	.align		4
        /*0010*/ 	.byte	0x03, 0x5f
        /*0012*/ 	.short	0x0101


	//----- nvinfo : EIATTR_VRC_CTA_INIT_COUNT
	.align		4
        /*0014*/ 	.byte	0x02, 0x4a
	.zero		1
	.zero		1


	//----- nvinfo : EIATTR_EXIT_INSTR_OFFSETS
	.align		4
        /*0018*/ 	.byte	0x04, 0x1c
        /*001a*/ 	.short	(.L_31 - .L_30)


	//   ....[0]....
.L_30:
        /*001c*/ 	.word	0x00000010


	//----- nvinfo : EIATTR_SW_WAR
	.align		4
.L_31:
        /*0020*/ 	.byte	0x04, 0x36
        /*0022*/ 	.short	(.L_33 - .L_32)
.L_32:
        /*0024*/ 	.word	0x00000008
.L_33:


//--------------------- .nv.callgraph             --------------------------
	.section	.nv.callgraph,"",@"SHT_CUDA_CALLGRAPH"
	.align	4
	.sectionentsize	8
	.align		4
        /*0000*/ 	.word	0x00000000
	.align		4
        /*0004*/ 	.word	0xffffffff
	.align		4
        /*0008*/ 	.word	index@(_Z13attack_kernelPm)
	.align		4
        /*000c*/ 	.word	index@(vprintf)
	.align		4
        /*0010*/ 	.word	0x00000000
	.align		4
        /*0014*/ 	.word	0xfffffffe
	.align		4
        /*0018*/ 	.word	0x00000000
	.align		4
        /*001c*/ 	.word	0xfffffffd
	.align		4
        /*0020*/ 	.word	0x00000000
	.align		4
        /*0024*/ 	.word	0xfffffffc


//--------------------- .nv.constant4             --------------------------
	.section	.nv.constant4,"a",@progbits
	.align	8
	.align		8
.nv.constant4:
        /*0000*/ 	.dword	vprintf
	.align		8
        /*0008*/ 	.dword	$str
	.align		8
        /*0010*/ 	.dword	$str$1


//--------------------- .text._Z13attack_kernelPm --------------------------
	.section	.text._Z13attack_kernelPm,"ax",@progbits
	.align	128
        .global         _Z13attack_kernelPm
        .type           _Z13attack_kernelPm,@function
        .size           _Z13attack_kernelPm,(.L_x_7 - _Z13attack_kernelPm)
        .other          _Z13attack_kernelPm,@"STO_CUDA_ENTRY STV_DEFAULT"
_Z13attack_kernelPm:
.text._Z13attack_kernelPm:
[----:B------:R-:W0:Y:S01]  /*0000*/  LDC R1, c[0x0][0x37c] ;  /* 0x0000df00ff017b82 */ /* 0x000e220000000800 */
[----:B------:R-:W1:Y:S01]  /*0010*/  LDCU UR4, c[0x0][0x2f8] ;  /* 0x00005f00ff0477ac */ /* 0x000e620008000800 */
[----:B0-----:R-:W-:Y:S01]  /*0020*/  VIADD R1, R1, 0xfffffff8 ;  /* 0xfffffff801017836 */ /* 0x001fe20000000000 */
[----:B------:R-:W0:Y:S01]  /*0030*/  LDCU UR6, c[0x0][0x2fc] ;  /* 0x00005f80ff0677ac */ /* 0x000e220008000800 */
[----:B------:R-:W2:Y:S01]  /*0040*/  LDCU.64 UR36, c[0x0][0x358] ;  /* 0x00006b00ff2477ac */ /* 0x000ea20008000a00 */
[----:B------:R-:W3:Y:S01]  /*0050*/  LDCU.64 UR10, c[0x0][0x380] ;  /* 0x00007000ff0a77ac */ /* 0x000ee20008000a00 */
[----:B------:R-:W-:Y:S01]  /*0060*/  UMOV UR5, URZ ;  /* 0x000000ff00057c82 */ /* 0x000fe20008000000 */
[----:B-1----:R-:W-:Y:S01]  /*0070*/  IADD3 R2, P0, PT, R1, UR4, RZ ;  /* 0x0000000401027c10 */ /* 0x002fe2000ff1e0ff */
[----:B------:R-:W-:-:S04]  /*0080*/  UMOV UR4, URZ ;  /* 0x000000ff00047c82 */ /* 0x000fc80008000000 */
[----:B0-----:R-:W-:Y:S01]  /*0090*/  IMAD.X R18, RZ, RZ, UR6, P0 ;  /* 0x00000006ff127e24 */ /* 0x001fe200080e06ff */
[----:B--2---:R-:W-:-:S07]  /*00a0*/  UMOV UR6, URZ ;  /* 0x000000ff00067c82 */ /* 0x004fce0008000000 */
.L_x_2:
[----:B---3--:R-:W-:-:S04]  /*00b0*/  UIADD3 UR7, UP0, UPT, -UR5, UR10, URZ ;  /* 0x0000000a05077290 */ /* 0x008fc8000ff1e1ff */
[----:B------:R-:W-:Y:S02]  /*00c0*/  UIADD3.X UR8, UPT, UPT, ~UR6, UR11, URZ, UP0, !UPT ;  /* 0x0000000b06087290 */ /* 0x000fe400087fe5ff */
[----:B------:R-:W-:-:S04]  /*00d0*/  IMAD.U32 R16, RZ, RZ, UR7 ;  /* 0x00000007ff107e24 */ /* 0x000fc8000f8e00ff */
[----:B------:R-:W-:-:S05]  /*00e0*/  IMAD.U32 R17, RZ, RZ, UR8 ;  /* 0x00000008ff117e24 */ /* 0x000fca000f8e00ff */
[----:B------:R-:W2:Y:S02]  /*00f0*/  LDG.E.U8 R0, desc[UR36][R16.64] ;  /* 0x0000002410007981 */ /* 0x000ea4000c1e1100 */
[----:B--2---:R-:W-:-:S13]  /*0100*/  ISETP.NE.AND P0, PT, R0, 0x6c, PT ;  /* 0x0000006c0000780c */ /* 0x004fda0003f05270 */
[----:B------:R-:W-:Y:S05]  /*0110*/  @P0 BRA `(.L_x_0) ;  /* 0x0000000000540947 */ /* 0x000fea0003800000 */
        /* <DEDUP_REMOVED lines=18> */
[----:B------:R-:W-:-:S09]  /*0240*/  UISETP.NE.AND UP0, UPT, UR4, URZ, UPT ;  /* 0x000000ff0400728c */ /* 0x000fd2000bf05270 */
[----:B------:R-:W-:Y:S05]  /*0250*/  BRA.U UP0, `(.L_x_1) ;  /* 0x0000000100107547 */ /* 0x000fea000b800000 */
[----:B------:R-:W-:-:S05]  /*0260*/  UMOV UR4, 0x1 ;  /* 0x0000000100047882 */ /* 0x000fca0000000000 */
.L_x_0:
[----:B------:R-:W-:-:S04]  /*0270*/  UIADD3 UR5, UP0, UPT, UR5, 0x1, URZ ;  /* 0x0000000105057890 */ /* 0x000fc8000ff1e0ff */
[----:B------:R-:W-:Y:S01]  /*0280*/  UIADD3.X UR6, UPT, UPT, URZ, UR6, URZ, UP0, !UPT ;  /* 0x00000006ff067290 */ /* 0x000fe200087fe4ff */
[----:B------:R-:W-:Y:S11]  /*0290*/  BRA `(.L_x_2) ;  /* 0xfffffffc00847947 */ /* 0x000ff6000383ffff */
.L_x_1:
[----:B------:R-:W2:Y:S01]  /*02a0*/  LDG.E.64 R16, desc[UR36][R16.64+0x98] ;  /* 0x0000982410107981 */ /* 0x000ea2000c1e1b00 */
[----:B------:R-:W-:Y:S01]  /*02b0*/  MOV R19, 0x0 ;  /* 0x0000000000137802 */ /* 0x000fe20000000f00 */
[----:B------:R-:W0:Y:S02]  /*02c0*/  LDCU.64 UR4, c[0x4][0x8] ;  /* 0x01000100ff0477ac */ /* 0x000e240008000a00 */
[----:B--2---:R-:W2:Y:S01]  /*02d0*/  LD.E.64 R8, desc[UR36][R16.64] ;  /* 0x0000002410087980 */ /* 0x004ea2000c101b00 */
[----:B------:R1:W3:Y:S01]  /*02e0*/  LDC.64 R10, c[0x4][R19] ;  /* 0x01000000130a7b82 */ /* 0x0002e20000000a00 */
[----:B0-----:R-:W-:Y:S01]  /*02f0*/  IMAD.U32 R4, RZ, RZ, UR4 ;  /* 0x00000004ff047e24 */ /* 0x001fe2000f8e00ff */
[----:B------:R-:W-:Y:S01]  /*0300*/  MOV R6, R2 ;  /* 0x0000000200067202 */ /* 0x000fe20000000f00 */
[----:B------:R-:W-:Y:S02]  /*0310*/  IMAD.U32 R5, RZ, RZ, UR5 ;  /* 0x00000005ff057e24 */ /* 0x000fe4000f8e00ff */
[----:B------:R-:W-:Y:S01]  /*0320*/  IMAD.MOV.U32 R7, RZ, RZ, R18 ;  /* 0x000000ffff077224 */ /* 0x000fe200078e0012 */
[----:B--23--:R1:W-:Y:S06]  /*0330*/  STL.64 [R1], R8 ;  /* 0x0000000801007387 */ /* 0x00c3ec0000100a00 */
[----:B------:R-:W-:-:S07]  /*0340*/  LEPC R20, `(.L_x_3) ;  /* 0x000000001014794e */ /* 0x000fce0000000000 */
[----:B-1----:R-:W-:Y:S05]  /*0350*/  CALL.ABS.NOINC R10 ;  /* 0x000000000a007343 */ /* 0x002fea0003c00000 */
.L_x_3:
[----:B------:R-:W2:Y:S01]  /*0360*/  LD.E.64 R16, desc[UR36][R16.64] ;  /* 0x0000002410107980 */ /* 0x000ea2000c101b00 */
[----:B------:R-:W0:Y:S01]  /*0370*/  LDCU.64 UR4, c[0x4][0x10] ;  /* 0x01000200ff0477ac */ /* 0x000e220008000a00 */
[----:B--2---:R-:W-:-:S05]  /*0380*/  IADD3 R10, P0, PT, R16, 0x4000000, RZ ;  /* 0x04000000100a7810 */ /* 0x004fca0007f1e0ff */
[----:B------:R-:W-:-:S05]  /*0390*/  IMAD.X R11, RZ, RZ, R17, P0 ;  /* 0x000000ffff0b7224 */ /* 0x000fca00000e0611 */
[----:B------:R-:W2:Y:S01]  /*03a0*/  LD.E.64 R8, desc[UR36][R10.64+0x36c5d0] ;  /* 0x36c5d0240a087980 */ /* 0x000ea2000c101b00 */
[----:B------:R1:W3:Y:S01]  /*03b0*/  LDC.64 R12, c[0x4][R19] ;  /* 0x01000000130c7b82 */ /* 0x0002e20000000a00 */
[----:B0-----:R-:W-:Y:S01]  /*03c0*/  IMAD.U32 R4, RZ, RZ, UR4 ;  /* 0x00000004ff047e24 */ /* 0x001fe2000f8e00ff */
[----:B------:R-:W-:Y:S01]  /*03d0*/  MOV R5, UR5 ;  /* 0x0000000500057c02 */ /* 0x000fe20008000f00 */
[----:B------:R-:W-:Y:S02]  /*03e0*/  IMAD.MOV.U32 R6, RZ, RZ, R2 ;  /* 0x000000ffff067224 */ /* 0x000fe400078e0002 */
[----:B------:R-:W-:Y:S01]  /*03f0*/  IMAD.MOV.U32 R7, RZ, RZ, R18 ;  /* 0x000000ffff077224 */ /* 0x000fe200078e0012 */
[----:B--2---:R1:W-:Y:S04]  /*0400*/  ST.E.64 desc[UR36][R10.64+0x36c100], R8 ;  /* 0x36c100080a007985 */ /* 0x0043e8000c101b24 */
[----:B---3--:R1:W-:Y:S02]  /*0410*/  STL.64 [R1], R8 ;  /* 0x0000000801007387 */ /* 0x0083e40000100a00 */
[----:B------:R-:W-:-:S07]  /*0420*/  LEPC R20, `(.L_x_4) ;  /* 0x000000001014794e */ /* 0x000fce0000000000 */
[----:B-1----:R-:W-:Y:S05]  /*0430*/  CALL.ABS.NOINC R12 ;  /* 0x000000000c007343 */ /* 0x002fea0003c00000 */
.L_x_4:
[----:B------:R-:W-:Y:S05]  /*0440*/  EXIT ;  /* 0x000000000000794d */ /* 0x000fea0003800000 */
.L_x_5:
[----:B------:R-:W-:-:S00]  /*0450*/  BRA `(.L_x_5) ;  /* 0xfffffffc00fc7947 */ /* 0x000fc0000383ffff */
[----:B------:R-:W-:-:S00]  /*0460*/  NOP ;  /* 0x0000000000007918 */ /* 0x000fc00000000000 */
        /* <DEDUP_REMOVED lines=9> */
.L_x_7:


//--------------------- .text._Z6kernelv          --------------------------
	.section	.text._Z6kernelv,"ax",@progbits
	.align	128
        .global         _Z6kernelv
        .type           _Z6kernelv,@function
        .size           _Z6kernelv,(.L_x_8 - _Z6kernelv)
        .other          _Z6kernelv,@"STO_CUDA_ENTRY STV_DEFAULT"
_Z6kernelv:
.text._Z6kernelv:
[----:B------:R-:W-:Y:S01]  /*0000*/  LDC R1, c[0x0][0x37c] ;  /* 0x0000df00ff017b82 */ /* 0x000fe20000000800 */
[----:B------:R-:W-:Y:S05]  /*0010*/  EXIT ;  /* 0x000000000000794d */ /* 0x000fea0003800000 */
.L_x_6:
        /* <DEDUP_REMOVED lines=14> */
.L_x_8:


//--------------------- .nv.global.init           --------------------------
	.section	.nv.global.init,"aw",@progbits
.nv.global.init:
	.type		$str,@object
	.size		$str,($str$1 - $str)
$str:
        /*0000*/ 	.byte	0x62, 0x61, 0x73, 0x65, 0x20, 0x61, 0x64, 0x64, 0x72, 0x65, 0x73, 0x73, 0x3a, 0x20, 0x25, 0x70
        /*0010*/ 	.byte	0x0a, 0x00
	.type		$str$1,@object
	.size		$str$1,(.L_1 - $str$1)
$str$1:
        /*0012*/ 	.byte	0x4f, 0x76, 0x65, 0x72, 0x77, 0x72, 0x69, 0x74, 0x74, 0x65, 0x6e, 0x20, 0x66, 0x72, 0x65, 0x65
        /*0022*/ 	.byte	0x20, 0x47, 0x4f, 0x54, 0x20, 0x65, 0x6e, 0x74, 0x72, 0x79, 0x3a, 0x20, 0x25, 0x70, 0x0a, 0x00
.L_1:


//--------------------- .nv.shared.reserved.0     --------------------------
	.section	.nv.shared.reserved.0,"aw",@nobits
	.weak		__nv_reservedSMEM_offset_0_alias
	.size		__nv_reservedSMEM_offset_0_alias, 0, 64
	.other		__nv_reservedSMEM_offset_0_alias,@"STO_CUDA_RESERVED_SHARED STV_DEFAULT"
__nv_reservedSMEM_offset_0_alias:
	.zero		0
	.zero		64


//--------------------- .nv.constant0._Z13attack_kernelPm --------------------------
	.section	.nv.constant0._Z13attack_kernelPm,"a",@progbits
	.sectionflags	@""
	.align	4
.nv.constant0._Z13attack_kernelPm:
	.zero		904


//--------------------- .nv.constant0._Z6kernelv  --------------------------
	.section	.nv.constant0._Z6kernelv,"a",@progbits
	.sectionflags	@""
	.align	4
.nv.constant0._Z6kernelv:
	.zero		896


//--------------------- SYMBOLS --------------------------

	.type		.nv.reservedSmem.offset0,@object
	.size		.nv.reservedSmem.offset0,0x4
	.type		vprintf,@function
